//
// Generated by NVIDIA NVVM Compiler
//
// Compiler Build ID: CL-36424714
// Cuda compilation tools, release 13.0, V13.0.88
// Based on NVVM 20.0.0
//

.version 9.0
.target sm_100
.address_size 64

	// .globl	_Z9subKernelPdS_i

.visible .entry _Z9subKernelPdS_i(
	.param .u64 .ptr .align 1 _Z9subKernelPdS_i_param_0,
	.param .u64 .ptr .align 1 _Z9subKernelPdS_i_param_1,
	.param .u32 _Z9subKernelPdS_i_param_2
)
{
	.reg .pred 	%p<7>;
	.reg .b32 	%r<31>;
	.reg .b64 	%rd<18>;
	.reg .b64 	%fd<11>;

	ld.param.u64 	%rd3, [_Z9subKernelPdS_i_param_0];
	ld.param.u64 	%rd4, [_Z9subKernelPdS_i_param_1];
	ld.param.u32 	%r12, [_Z9subKernelPdS_i_param_2];
	cvta.to.global.u64 	%rd1, %rd4;
	cvta.to.global.u64 	%rd2, %rd3;
	mov.u32 	%r13, %tid.x;
	mov.u32 	%r14, %ctaid.x;
	mov.u32 	%r15, %ntid.x;
	mad.lo.s32 	%r29, %r14, %r15, %r13;
	mov.u32 	%r16, %nctaid.x;
	mul.lo.s32 	%r2, %r16, %r15;
	setp.ge.s32 	%p1, %r29, %r12;
	@%p1 bra 	$L__BB0_7;
	add.s32 	%r17, %r29, %r2;
	max.s32 	%r18, %r12, %r17;
	setp.lt.s32 	%p2, %r17, %r12;
	selp.u32 	%r19, 1, 0, %p2;
	add.s32 	%r20, %r17, %r19;
	sub.s32 	%r21, %r18, %r20;
	div.u32 	%r22, %r21, %r2;
	add.s32 	%r3, %r22, %r19;
	and.b32  	%r23, %r3, 3;
	setp.eq.s32 	%p3, %r23, 3;
	@%p3 bra 	$L__BB0_4;
	add.s32 	%r24, %r3, 1;
	and.b32  	%r25, %r24, 3;
	neg.s32 	%r27, %r25;
$L__BB0_3:
	.pragma "nounroll";
	mul.wide.s32 	%rd5, %r29, 8;
	add.s64 	%rd6, %rd1, %rd5;
	add.s64 	%rd7, %rd2, %rd5;
	ld.global.f64 	%fd1, [%rd7];
	mul.f64 	%fd2, %fd1, %fd1;
	st.global.f64 	[%rd6], %fd2;
	add.s32 	%r29, %r29, %r2;
	add.s32 	%r27, %r27, 1;
	setp.ne.s32 	%p4, %r27, 0;
	@%p4 bra 	$L__BB0_3;
$L__BB0_4:
	setp.lt.u32 	%p5, %r3, 3;
	@%p5 bra 	$L__BB0_7;
	mul.wide.s32 	%rd11, %r2, 8;
	shl.b32 	%r26, %r2, 2;
$L__BB0_6:
	mul.wide.s32 	%rd8, %r29, 8;
	add.s64 	%rd9, %rd2, %rd8;
	ld.global.f64 	%fd3, [%rd9];
	mul.f64 	%fd4, %fd3, %fd3;
	add.s64 	%rd10, %rd1, %rd8;
	st.global.f64 	[%rd10], %fd4;
	add.s64 	%rd12, %rd9, %rd11;
	ld.global.f64 	%fd5, [%rd12];
	mul.f64 	%fd6, %fd5, %fd5;
	add.s64 	%rd13, %rd10, %rd11;
	st.global.f64 	[%rd13], %fd6;
	add.s64 	%rd14, %rd12, %rd11;
	ld.global.f64 	%fd7, [%rd14];
	mul.f64 	%fd8, %fd7, %fd7;
	add.s64 	%rd15, %rd13, %rd11;
	st.global.f64 	[%rd15], %fd8;
	add.s64 	%rd16, %rd14, %rd11;
	ld.global.f64 	%fd9, [%rd16];
	mul.f64 	%fd10, %fd9, %fd9;
	add.s64 	%rd17, %rd15, %rd11;
	st.global.f64 	[%rd17], %fd10;
	add.s32 	%r29, %r26, %r29;
	setp.lt.s32 	%p6, %r29, %r12;
	@%p6 bra 	$L__BB0_6;
$L__BB0_7:
	ret;

}


// ===== COMPILED SASS (sm_100) =====

	.target	sm_100

	.elftype	@"ET_EXEC"


//--------------------- .note.nv.tkinfo           --------------------------
	.section	.note.nv.tkinfo,"",@"SHT_NOTE"
	.sectionflags	@"SHF_NOTE_NV_TKINFO"
	.tkinfo
        /*0018*/ 	.word	0x00000002
        /*0030*/ 	.string	""
        /*0030*/ 	.string	"ptxas"
        /*0030*/ 	.string	"Cuda compilation tools, release 13.0, V13.0.88"
        /*0030*/ 	.string	"Build cuda_13.0.r13.0/compiler.36424714_0"
        /*0030*/ 	.string	"-arch sm_100 -m 64 "



//--------------------- .note.nv.cuinfo           --------------------------
	.section	.note.nv.cuinfo,"",@"SHT_NOTE"
	.sectionflags	@"SHF_NOTE_NV_CUINFO"
        /*0018*/ 	.short	0x0002
        /*001a*/ 	.short	0x0064
        /*001c*/ 	.short	0x0082
	.zero		2


//--------------------- .nv.info                  --------------------------
	.section	.nv.info,"",@"SHT_CUDA_INFO"
	.align	4


	//----- nvinfo : EIATTR_REGCOUNT
	.align		4
        /*0000*/ 	.byte	0x04, 0x2f
        /*0002*/ 	.short	(.L_1 - .L_0)
	.align		4
.L_0:
        /*0004*/ 	.word	index@(_Z9subKernelPdS_i)
        /*0008*/ 	.word	0x0000001c


	//----- nvinfo : EIATTR_FRAME_SIZE
	.align		4
.L_1:
        /*000c*/ 	.byte	0x04, 0x11
        /*000e*/ 	.short	(.L_3 - .L_2)
	.align		4
.L_2:
        /*0010*/ 	.word	index@(_Z9subKernelPdS_i)
        /*0014*/ 	.word	0x00000000


	//----- nvinfo : EIATTR_MIN_STACK_SIZE
	.align		4
.L_3:
        /*0018*/ 	.byte	0x04, 0x12
        /*001a*/ 	.short	(.L_5 - .L_4)
	.align		4
.L_4:
        /*001c*/ 	.word	index@(_Z9subKernelPdS_i)
        /*0020*/ 	.word	0x00000000
.L_5:


//--------------------- .nv.compat                --------------------------
	.section	.nv.compat,"",@"SHT_CUDA_COMPAT_INFO"
	.align	4
        /*0000*/ 	.byte	0x02, 0x09, 0x00, 0x00, 0x02, 0x02, 0x01, 0x00, 0x02, 0x05, 0x05, 0x00, 0x03, 0x07, 0x01, 0x01
        /*0010*/ 	.byte	0x02, 0x03, 0x00, 0x00, 0x02, 0x06, 0x01, 0x00, 0x04, 0x0b, 0x08, 0x00, 0x01, 0x00, 0x00, 0x00
        /*0020*/ 	.byte	0x00, 0x00, 0x00, 0x00


//--------------------- .nv.info._Z9subKernelPdS_i --------------------------
	.section	.nv.info._Z9subKernelPdS_i,"",@"SHT_CUDA_INFO"
	.sectionflags	@""
	.align	4


	//----- nvinfo : EIATTR_CUDA_API_VERSION
	.align		4
        /*0000*/ 	.byte	0x04, 0x37
        /*0002*/ 	.short	(.L_7 - .L_6)
.L_6:
        /*0004*/ 	.word	0x00000082


	//----- nvinfo : EIATTR_KPARAM_INFO
	.align		4
.L_7:
        /*0008*/ 	.byte	0x04, 0x17
        /*000a*/ 	.short	(.L_9 - .L_8)
.L_8:
        /*000c*/ 	.word	0x00000000
        /*0010*/ 	.short	0x0002
        /*0012*/ 	.short	0x0010
        /*0014*/ 	.byte	0x00, 0xf0, 0x11, 0x00


	//----- nvinfo : EIATTR_KPARAM_INFO
	.align		4
.L_9:
        /*0018*/ 	.byte	0x04, 0x17
        /*001a*/ 	.short	(.L_11 - .L_10)
.L_10:
        /*001c*/ 	.word	0x00000000
        /*0020*/ 	.short	0x0001
        /*0022*/ 	.short	0x0008
        /*0024*/ 	.byte	0x00, 0xf5, 0x21, 0x00


	//----- nvinfo : EIATTR_KPARAM_INFO
	.align		4
.L_11:
        /*0028*/ 	.byte	0x04, 0x17
        /*002a*/ 	.short	(.L_13 - .L_12)
.L_12:
        /*002c*/ 	.word	0x00000000
        /*0030*/ 	.short	0x0000
        /*0032*/ 	.short	0x0000
        /*0034*/ 	.byte	0x00, 0xf5, 0x21, 0x00


	//----- nvinfo : EIATTR_SPARSE_MMA_MASK
	.align		4
.L_13:
        /*0038*/ 	.byte	0x03, 0x50
        /*003a*/ 	.short	0x0000


	//----- nvinfo : EIATTR_MAXREG_COUNT
	.align		4
        /*003c*/ 	.byte	0x03, 0x1b
        /*003e*/ 	.short	0x00ff


	//----- nvinfo : EIATTR_MERCURY_ISA_VERSION
	.align		4
        /*0040*/ 	.byte	0x03, 0x5f
        /*0042*/ 	.short	0x0101


	//----- nvinfo : EIATTR_VRC_CTA_INIT_COUNT
	.align		4
        /*0044*/ 	.byte	0x02, 0x4a
	.zero		1
	.zero		1


	//----- nvinfo : EIATTR_EXIT_INSTR_OFFSETS
	.align		4
        /*0048*/ 	.byte	0x04, 0x1c
        /*004a*/ 	.short	(.L_15 - .L_14)


	//   ....[0]....
.L_14:
        /*004c*/ 	.word	0x00000090


	//   ....[1]....
        /*0050*/ 	.word	0x00000390


	//   ....[2]....
        /*0054*/ 	.word	0x00000510


	//----- nvinfo : EIATTR_CRS_STACK_SIZE
	.align		4
.L_15:
        /*0058*/ 	.byte	0x04, 0x1e
        /*005a*/ 	.short	(.L_17 - .L_16)
.L_16:
        /*005c*/ 	.word	0x00000000


	//----- nvinfo : EIATTR_CBANK_PARAM_SIZE
	.align		4
.L_17:
        /*0060*/ 	.byte	0x03, 0x19
        /*0062*/ 	.short	0x0014


	//----- nvinfo : EIATTR_PARAM_CBANK
	.align		4
        /*0064*/ 	.byte	0x04, 0x0a
        /*0066*/ 	.short	(.L_19 - .L_18)
	.align		4
.L_18:
        /*0068*/ 	.word	index@(.nv.constant0._Z9subKernelPdS_i)
        /*006c*/ 	.short	0x0380
        /*006e*/ 	.short	0x0014


	//----- nvinfo : EIATTR_SW_WAR
	.align		4
.L_19:
        /*0070*/ 	.byte	0x04, 0x36
        /*0072*/ 	.short	(.L_21 - .L_20)
.L_20:
        /*0074*/ 	.word	0x00000008
.L_21:


//--------------------- .nv.callgraph             --------------------------
	.section	.nv.callgraph,"",@"SHT_CUDA_CALLGRAPH"
	.align	4
	.sectionentsize	8
	.align		4
        /*0000*/ 	.word	0x00000000
	.align		4
        /*0004*/ 	.word	0xffffffff
	.align		4
        /*0008*/ 	.word	0x00000000
	.align		4
        /*000c*/ 	.word	0xfffffffe
	.align		4
        /*0010*/ 	.word	0x00000000
	.align		4
        /*0014*/ 	.word	0xfffffffd
	.align		4
        /*0018*/ 	.word	0x00000000
	.align		4
        /*001c*/ 	.word	0xfffffffc


//--------------------- .text._Z9subKernelPdS_i   --------------------------
	.section	.text._Z9subKernelPdS_i,"ax",@progbits
	.align	128
        .global         _Z9subKernelPdS_i
        .type           _Z9subKernelPdS_i,@function
        .size           _Z9subKernelPdS_i,(.L_x_5 - _Z9subKernelPdS_i)
        .other          _Z9subKernelPdS_i,@"STO_CUDA_ENTRY STV_DEFAULT"
_Z9subKernelPdS_i:
.text._Z9subKernelPdS_i:
[----:B------:R-:W-:Y:S01]  /*0000*/  LDC R1, c[0x0][0x37c] ;  /* 0x0000df00ff017b82 */ /* 0x000fe20000000800 */
[----:B------:R-:W0:Y:S07]  /*0010*/  S2R R7, SR_TID.X ;  /* 0x0000000000077919 */ /* 0x000e2e0000002100 */
[----:B------:R-:W0:Y:S01]  /*0020*/  S2UR UR4, SR_CTAID.X ;  /* 0x00000000000479c3 */ /* 0x000e220000002500 */
[----:B------:R-:W1:Y:S07]  /*0030*/  LDCU UR6, c[0x0][0x390] ;  /* 0x00007200ff0677ac */ /* 0x000e6e0008000800 */
[----:B------:R-:W0:Y:S01]  /*0040*/  LDC R0, c[0x0][0x360] ;  /* 0x0000d800ff007b82 */ /* 0x000e220000000800 */
[----:B------:R-:W2:Y:S01]  /*0050*/  LDCU UR5, c[0x0][0x370] ;  /* 0x00006e00ff0577ac */ /* 0x000ea20008000800 */
[----:B0-----:R-:W-:-:S02]  /*0060*/  IMAD R7, R0, UR4, R7 ;  /* 0x0000000400077c24 */ /* 0x001fc4000f8e0207 */
[----:B--2---:R-:W-:-:S03]  /*0070*/  IMAD R0, R0, UR5, RZ ;  /* 0x0000000500007c24 */ /* 0x004fc6000f8e02ff */
[----:B-1----:R-:W-:-:S13]  /*0080*/  ISETP.GE.AND P0, PT, R7, UR6, PT ;  /* 0x0000000607007c0c */ /* 0x002fda000bf06270 */
[----:B------:R-:W-:Y:S05]  /*0090*/  @P0 EXIT ;  /* 0x000000000000094d */ /* 0x000fea0003800000 */
[----:B------:R-:W0:Y:S01]  /*00a0*/  I2F.U32.RP R8, R0 ;  /* 0x0000000000087306 */ /* 0x000e220000209000 */
[C---:B------:R-:W-:Y:S01]  /*00b0*/  IADD3 R4, PT, PT, R0.reuse, R7, RZ ;  /* 0x0000000700047210 */ /* 0x040fe20007ffe0ff */
[----:B------:R-:W-:Y:S01]  /*00c0*/  IMAD.MOV R9, RZ, RZ, -R0 ;  /* 0x000000ffff097224 */ /* 0x000fe200078e0a00 */
[----:B------:R-:W-:Y:S01]  /*00d0*/  ISETP.NE.U32.AND P2, PT, R0, RZ, PT ;  /* 0x000000ff0000720c */ /* 0x000fe20003f45070 */
[----:B------:R-:W1:Y:S01]  /*00e0*/  LDCU.64 UR4, c[0x0][0x358] ;  /* 0x00006b00ff0477ac */ /* 0x000e620008000a00 */
[C---:B------:R-:W-:Y:S01]  /*00f0*/  ISETP.GE.AND P0, PT, R4.reuse, UR6, PT ;  /* 0x0000000604007c0c */ /* 0x040fe2000bf06270 */
[----:B------:R-:W-:Y:S01]  /*0100*/  BSSY.RECONVERGENT B0, `(.L_x_0) ;  /* 0x0000028000007945 */ /* 0x000fe20003800200 */
[----:B------:R-:W-:Y:S02]  /*0110*/  VIMNMX R5, PT, PT, R4, UR6, !PT ;  /* 0x0000000604057c48 */ /* 0x000fe4000ffe0100 */
[----:B------:R-:W-:-:S04]  /*0120*/  SEL R6, RZ, 0x1, P0 ;  /* 0x00000001ff067807 */ /* 0x000fc80000000000 */
[----:B------:R-:W-:Y:S01]  /*0130*/  IADD3 R5, PT, PT, R5, -R4, -R6 ;  /* 0x8000000405057210 */ /* 0x000fe20007ffe806 */
[----:B0-----:R-:W0:Y:S02]  /*0140*/  MUFU.RCP R8, R8 ;  /* 0x0000000800087308 */ /* 0x001e240000001000 */
[----:B0-----:R-:W-:-:S06]  /*0150*/  IADD3 R2, PT, PT, R8, 0xffffffe, RZ ;  /* 0x0ffffffe08027810 */ /* 0x001fcc0007ffe0ff */
[----:B------:R0:W2:Y:S02]  /*0160*/  F2I.FTZ.U32.TRUNC.NTZ R3, R2 ;  /* 0x0000000200037305 */ /* 0x0000a4000021f000 */
[----:B0-----:R-:W-:Y:S02]  /*0170*/  IMAD.MOV.U32 R2, RZ, RZ, RZ ;  /* 0x000000ffff027224 */ /* 0x001fe400078e00ff */
[----:B--2---:R-:W-:-:S04]  /*0180*/  IMAD R9, R9, R3, RZ ;  /* 0x0000000309097224 */ /* 0x004fc800078e02ff */
[----:B------:R-:W-:-:S06]  /*0190*/  IMAD.HI.U32 R8, R3, R9, R2 ;  /* 0x0000000903087227 */ /* 0x000fcc00078e0002 */
[----:B------:R-:W-:-:S05]  /*01a0*/  IMAD.HI.U32 R9, R8, R5, RZ ;  /* 0x0000000508097227 */ /* 0x000fca00078e00ff */
[----:B------:R-:W-:-:S05]  /*01b0*/  IADD3 R2, PT, PT, -R9, RZ, RZ ;  /* 0x000000ff09027210 */ /* 0x000fca0007ffe1ff */
[----:B------:R-:W-:Y:S02]  /*01c0*/  IMAD R5, R0, R2, R5 ;  /* 0x0000000200057224 */ /* 0x000fe400078e0205 */
[----:B------:R-:W0:Y:S03]  /*01d0*/  LDC.64 R2, c[0x0][0x388] ;  /* 0x0000e200ff027b82 */ /* 0x000e260000000a00 */
[----:B------:R-:W-:-:S13]  /*01e0*/  ISETP.GE.U32.AND P0, PT, R5, R0, PT ;  /* 0x000000000500720c */ /* 0x000fda0003f06070 */
[----:B------:R-:W-:Y:S01]  /*01f0*/  @P0 IMAD.IADD R5, R5, 0x1, -R0 ;  /* 0x0000000105050824 */ /* 0x000fe200078e0a00 */
[----:B------:R-:W-:-:S04]  /*0200*/  @P0 IADD3 R9, PT, PT, R9, 0x1, RZ ;  /* 0x0000000109090810 */ /* 0x000fc80007ffe0ff */
[-C--:B------:R-:W-:Y:S02]  /*0210*/  ISETP.GE.U32.AND P1, PT, R5, R0.reuse, PT ;  /* 0x000000000500720c */ /* 0x080fe40003f26070 */
[----:B------:R-:W2:Y:S11]  /*0220*/  LDC.64 R4, c[0x0][0x380] ;  /* 0x0000e000ff047b82 */ /* 0x000eb60000000a00 */
[----:B------:R-:W-:Y:S01]  /*0230*/  @P1 VIADD R9, R9, 0x1 ;  /* 0x0000000109091836 */ /* 0x000fe20000000000 */
[----:B------:R-:W-:-:S04]  /*0240*/  @!P2 LOP3.LUT R9, RZ, R0, RZ, 0x33, !PT ;  /* 0x00000000ff09a212 */ /* 0x000fc800078e33ff */
[----:B------:R-:W-:-:S04]  /*0250*/  IADD3 R6, PT, PT, R6, R9, RZ ;  /* 0x0000000906067210 */ /* 0x000fc80007ffe0ff */
[C---:B------:R-:W-:Y:S02]  /*0260*/  LOP3.LUT R8, R6.reuse, 0x3, RZ, 0xc0, !PT ;  /* 0x0000000306087812 */ /* 0x040fe400078ec0ff */
[----:B------:R-:W-:Y:S02]  /*0270*/  ISETP.GE.U32.AND P1, PT, R6, 0x3, PT ;  /* 0x000000030600780c */ /* 0x000fe40003f26070 */
[----:B------:R-:W-:-:S13]  /*0280*/  ISETP.NE.AND P0, PT, R8, 0x3, PT ;  /* 0x000000030800780c */ /* 0x000fda0003f05270 */
[----:B01----:R-:W-:Y:S05]  /*0290*/  @!P0 BRA `(.L_x_1) ;  /* 0x0000000000388947 */ /* 0x003fea0003800000 */
[----:B------:R-:W0:Y:S01]  /*02a0*/  LDC.64 R16, c[0x0][0x380] ;  /* 0x0000e000ff107b82 */ /* 0x000e220000000a00 */
[----:B------:R-:W-:-:S05]  /*02b0*/  VIADD R6, R6, 0x1 ;  /* 0x0000000106067836 */ /* 0x000fca0000000000 */
[----:B------:R-:W-:Y:S02]  /*02c0*/  LOP3.LUT R6, R6, 0x3, RZ, 0xc0, !PT ;  /* 0x0000000306067812 */ /* 0x000fe400078ec0ff */
[----:B------:R-:W1:Y:S02]  /*02d0*/  LDC.64 R14, c[0x0][0x388] ;  /* 0x0000e200ff0e7b82 */ /* 0x000e640000000a00 */
[----:B------:R-:W-:-:S07]  /*02e0*/  IADD3 R6, PT, PT, -R6, RZ, RZ ;  /* 0x000000ff06067210 */ /* 0x000fce0007ffe1ff */
.L_x_2:
[----:B0-----:R-:W-:-:S06]  /*02f0*/  IMAD.WIDE R10, R7, 0x8, R16 ;  /* 0x00000008070a7825 */ /* 0x001fcc00078e0210 */
[----:B---3--:R-:W3:Y:S01]  /*0300*/  LDG.E.64 R10, desc[UR4][R10.64] ;  /* 0x000000040a0a7981 */ /* 0x008ee2000c1e1b00 */
[----:B-1----:R-:W-:Y:S01]  /*0310*/  IMAD.WIDE R8, R7, 0x8, R14 ;  /* 0x0000000807087825 */ /* 0x002fe200078e020e */
[----:B------:R-:W-:-:S03]  /*0320*/  IADD3 R7, PT, PT, R0, R7, RZ ;  /* 0x0000000700077210 */ /* 0x000fc60007ffe0ff */
[----:B------:R-:W-:-:S05]  /*0330*/  VIADD R6, R6, 0x1 ;  /* 0x0000000106067836 */ /* 0x000fca0000000000 */
[----:B------:R-:W-:Y:S01]  /*0340*/  ISETP.NE.AND P0, PT, R6, RZ, PT ;  /* 0x000000ff0600720c */ /* 0x000fe20003f05270 */
[----:B---3--:R-:W-:-:S07]  /*0350*/  DMUL R12, R10, R10 ;  /* 0x0000000a0a0c7228 */ /* 0x008fce0000000000 */
[----:B------:R3:W-:Y:S05]  /*0360*/  STG.E.64 desc[UR4][R8.64], R12 ;  /* 0x0000000c08007986 */ /* 0x0007ea000c101b04 */
[----:B------:R-:W-:Y:S05]  /*0370*/  @P0 BRA `(.L_x_2) ;  /* 0xfffffffc00dc0947 */ /* 0x000fea000383ffff */
.L_x_1:
[----:B------:R-:W-:Y:S05]  /*0380*/  BSYNC.RECONVERGENT B0 ;  /* 0x0000000000007941 */ /* 0x000fea0003800200 */
.L_x_0:
[----:B------:R-:W-:Y:S05]  /*0390*/  @!P1 EXIT ;  /* 0x000000000000994d */ /* 0x000fea0003800000 */
.L_x_3:
[----:B-12---:R-:W-:-:S05]  /*03a0*/  IMAD.WIDE R20, R7, 0x8, R4 ;  /* 0x0000000807147825 */ /* 0x006fca00078e0204 */
[----:B---3--:R-:W2:Y:S01]  /*03b0*/  LDG.E.64 R8, desc[UR4][R20.64] ;  /* 0x0000000414087981 */ /* 0x008ea2000c1e1b00 */
[----:B------:R-:W-:-:S04]  /*03c0*/  IMAD.WIDE R24, R7, 0x8, R2 ;  /* 0x0000000807187825 */ /* 0x000fc800078e0202 */
[----:B------:R-:W-:Y:S01]  /*03d0*/  IMAD.WIDE R10, R0, 0x8, R20 ;  /* 0x00000008000a7825 */ /* 0x000fe200078e0214 */
[----:B--2---:R-:W-:-:S07]  /*03e0*/  DMUL R8, R8, R8 ;  /* 0x0000000808087228 */ /* 0x004fce0000000000 */
[----:B------:R0:W-:Y:S04]  /*03f0*/  STG.E.64 desc[UR4][R24.64], R8 ;  /* 0x0000000818007986 */ /* 0x0001e8000c101b04 */
[----:B------:R-:W2:Y:S01]  /*0400*/  LDG.E.64 R12, desc[UR4][R10.64] ;  /* 0x000000040a0c7981 */ /* 0x000ea2000c1e1b00 */
        /* <DEDUP_REMOVED lines=9> */
[----:B------:R-:W0:Y:S01]  /*04a0*/  LDG.E.64 R22, desc[UR4][R22.64] ;  /* 0x0000000416167981 */ /* 0x000e22000c1e1b00 */
[C---:B------:R-:W-:Y:S01]  /*04b0*/  IMAD.WIDE R10, R0.reuse, 0x8, R20 ;  /* 0x00000008000a7825 */ /* 0x040fe200078e0214 */
[----:B------:R-:W-:-:S04]  /*04c0*/  LEA R7, R0, R7, 0x2 ;  /* 0x0000000700077211 */ /* 0x000fc800078e10ff */
[----:B------:R-:W-:Y:S01]  /*04d0*/  ISETP.GE.AND P0, PT, R7, UR6, PT ;  /* 0x0000000607007c0c */ /* 0x000fe2000bf06270 */
[----:B0-----:R-:W-:-:S07]  /*04e0*/  DMUL R8, R22, R22 ;  /* 0x0000001616087228 */ /* 0x001fce0000000000 */
[----:B------:R1:W-:Y:S05]  /*04f0*/  STG.E.64 desc[UR4][R10.64], R8 ;  /* 0x000000080a007986 */ /* 0x0003ea000c101b04 */
[----:B------:R-:W-:Y:S05]  /*0500*/  @!P0 BRA `(.L_x_3) ;  /* 0xfffffffc00a48947 */ /* 0x000fea000383ffff */
[----:B------:R-:W-:Y:S05]  /*0510*/  EXIT ;  /* 0x000000000000794d */ /* 0x000fea0003800000 */
.L_x_4:
[----:B------:R-:W-:-:S00]  /*0520*/  BRA `(.L_x_4) ;  /* 0xfffffffc00fc7947 */ /* 0x000fc0000383ffff */
[----:B------:R-:W-:-:S00]  /*0530*/  NOP ;  /* 0x0000000000007918 */ /* 0x000fc00000000000 */
        /* <DEDUP_REMOVED lines=12> */
.L_x_5:


//--------------------- .nv.shared.reserved.0     --------------------------
	.section	.nv.shared.reserved.0,"aw",@nobits
	.weak		__nv_reservedSMEM_offset_0_alias
	.size		__nv_reservedSMEM_offset_0_alias, 0, 64
	.other		__nv_reservedSMEM_offset_0_alias,@"STO_CUDA_RESERVED_SHARED STV_DEFAULT"
__nv_reservedSMEM_offset_0_alias:
	.zero		0
	.zero		64


//--------------------- .nv.constant0._Z9subKernelPdS_i --------------------------
	.section	.nv.constant0._Z9subKernelPdS_i,"a",@progbits
	.sectionflags	@""
	.align	4
.nv.constant0._Z9subKernelPdS_i:
	.zero		916


//--------------------- SYMBOLS --------------------------

	.type		.nv.reservedSmem.offset0,@object
	.size		.nv.reservedSmem.offset0,0x4
